//
// Generated by NVIDIA NVVM Compiler
//
// Compiler Build ID: CL-36424714
// Cuda compilation tools, release 13.0, V13.0.88
// Based on NVVM 20.0.0
//

.version 9.0
.target sm_100
.address_size 64

	// .globl	_Z4racePi

.visible .entry _Z4racePi(
	.param .u64 .ptr .align 1 _Z4racePi_param_0
)
{
	.reg .b32 	%r<6>;
	.reg .b64 	%rd<5>;

	ld.param.u64 	%rd1, [_Z4racePi_param_0];
	cvta.to.global.u64 	%rd2, %rd1;
	mov.u32 	%r1, %tid.x;
	mov.u32 	%r2, %ctaid.x;
	mov.u32 	%r3, %ntid.x;
	mad.lo.s32 	%r4, %r3, %r2, %r1;
	mul.wide.s32 	%rd3, %r4, 4;
	add.s64 	%rd4, %rd2, %rd3;
	ld.global.u32 	%r5, [%rd4+4];
	bar.sync 	0;
	st.global.u32 	[%rd4], %r5;
	ret;

}


// ===== COMPILED SASS (sm_100) =====

	.target	sm_100

	.elftype	@"ET_EXEC"


//--------------------- .note.nv.tkinfo           --------------------------
	.section	.note.nv.tkinfo,"",@"SHT_NOTE"
	.sectionflags	@"SHF_NOTE_NV_TKINFO"
	.tkinfo
        /*0018*/ 	.word	0x00000002
        /*0030*/ 	.string	""
        /*0030*/ 	.string	"ptxas"
        /*0030*/ 	.string	"Cuda compilation tools, release 13.0, V13.0.88"
        /*0030*/ 	.string	"Build cuda_13.0.r13.0/compiler.36424714_0"
        /*0030*/ 	.string	"-arch sm_100 -m 64 "



//--------------------- .note.nv.cuinfo           --------------------------
	.section	.note.nv.cuinfo,"",@"SHT_NOTE"
	.sectionflags	@"SHF_NOTE_NV_CUINFO"
        /*0018*/ 	.short	0x0002
        /*001a*/ 	.short	0x0064
        /*001c*/ 	.short	0x0082
	.zero		2


//--------------------- .nv.info                  --------------------------
	.section	.nv.info,"",@"SHT_CUDA_INFO"
	.align	4


	//----- nvinfo : EIATTR_REGCOUNT
	.align		4
        /*0000*/ 	.byte	0x04, 0x2f
        /*0002*/ 	.short	(.L_1 - .L_0)
	.align		4
.L_0:
        /*0004*/ 	.word	index@(_Z4racePi)
        /*0008*/ 	.word	0x00000008


	//----- nvinfo : EIATTR_FRAME_SIZE
	.align		4
.L_1:
        /*000c*/ 	.byte	0x04, 0x11
        /*000e*/ 	.short	(.L_3 - .L_2)
	.align		4
.L_2:
        /*0010*/ 	.word	index@(_Z4racePi)
        /*0014*/ 	.word	0x00000000


	//----- nvinfo : EIATTR_MIN_STACK_SIZE
	.align		4
.L_3:
        /*0018*/ 	.byte	0x04, 0x12
        /*001a*/ 	.short	(.L_5 - .L_4)
	.align		4
.L_4:
        /*001c*/ 	.word	index@(_Z4racePi)
        /*0020*/ 	.word	0x00000000
.L_5:


//--------------------- .nv.compat                --------------------------
	.section	.nv.compat,"",@"SHT_CUDA_COMPAT_INFO"
	.align	4
        /*0000*/ 	.byte	0x02, 0x09, 0x00, 0x00, 0x02, 0x02, 0x01, 0x00, 0x02, 0x05, 0x05, 0x00, 0x03, 0x07, 0x01, 0x01
        /*0010*/ 	.byte	0x02, 0x03, 0x00, 0x00, 0x02, 0x06, 0x01, 0x00, 0x04, 0x0b, 0x08, 0x00, 0x09, 0x00, 0x00, 0x00
        /*0020*/ 	.byte	0x00, 0x00, 0x00, 0x00


//--------------------- .nv.info._Z4racePi        --------------------------
	.section	.nv.info._Z4racePi,"",@"SHT_CUDA_INFO"
	.sectionflags	@""
	.align	4


	//----- nvinfo : EIATTR_CUDA_API_VERSION
	.align		4
        /*0000*/ 	.byte	0x04, 0x37
        /*0002*/ 	.short	(.L_7 - .L_6)
.L_6:
        /*0004*/ 	.word	0x00000082


	//----- nvinfo : EIATTR_KPARAM_INFO
	.align		4
.L_7:
        /*0008*/ 	.byte	0x04, 0x17
        /*000a*/ 	.short	(.L_9 - .L_8)
.L_8:
        /*000c*/ 	.word	0x00000000
        /*0010*/ 	.short	0x0000
        /*0012*/ 	.short	0x0000
        /*0014*/ 	.byte	0x00, 0xf5, 0x21, 0x00


	//----- nvinfo : EIATTR_SPARSE_MMA_MASK
	.align		4
.L_9:
        /*0018*/ 	.byte	0x03, 0x50
        /*001a*/ 	.short	0x0000


	//----- nvinfo : EIATTR_MAXREG_COUNT
	.align		4
        /*001c*/ 	.byte	0x03, 0x1b
        /*001e*/ 	.short	0x00ff


	//----- nvinfo : EIATTR_NUM_BARRIERS
	.align		4
        /*0020*/ 	.byte	0x02, 0x4c
        /*0022*/ 	.byte	0x01
	.zero		1


	//----- nvinfo : EIATTR_MERCURY_ISA_VERSION
	.align		4
        /*0024*/ 	.byte	0x03, 0x5f
        /*0026*/ 	.short	0x0101


	//----- nvinfo : EIATTR_VRC_CTA_INIT_COUNT
	.align		4
        /*0028*/ 	.byte	0x02, 0x4a
	.zero		1
	.zero		1


	//----- nvinfo : EIATTR_EXIT_INSTR_OFFSETS
	.align		4
        /*002c*/ 	.byte	0x04, 0x1c
        /*002e*/ 	.short	(.L_11 - .L_10)


	//   ....[0]....
.L_10:
        /*0030*/ 	.word	0x000000b0


	//----- nvinfo : EIATTR_CBANK_PARAM_SIZE
	.align		4
.L_11:
        /*0034*/ 	.byte	0x03, 0x19
        /*0036*/ 	.short	0x0008


	//----- nvinfo : EIATTR_PARAM_CBANK
	.align		4
        /*0038*/ 	.byte	0x04, 0x0a
        /*003a*/ 	.short	(.L_13 - .L_12)
	.align		4
.L_12:
        /*003c*/ 	.word	index@(.nv.constant0._Z4racePi)
        /*0040*/ 	.short	0x0380
        /*0042*/ 	.short	0x0008


	//----- nvinfo : EIATTR_SW_WAR
	.align		4
.L_13:
        /*0044*/ 	.byte	0x04, 0x36
        /*0046*/ 	.short	(.L_15 - .L_14)
.L_14:
        /*0048*/ 	.word	0x00000008
.L_15:


//--------------------- .nv.callgraph             --------------------------
	.section	.nv.callgraph,"",@"SHT_CUDA_CALLGRAPH"
	.align	4
	.sectionentsize	8
	.align		4
        /*0000*/ 	.word	0x00000000
	.align		4
        /*0004*/ 	.word	0xffffffff
	.align		4
        /*0008*/ 	.word	0x00000000
	.align		4
        /*000c*/ 	.word	0xfffffffe
	.align		4
        /*0010*/ 	.word	0x00000000
	.align		4
        /*0014*/ 	.word	0xfffffffd
	.align		4
        /*0018*/ 	.word	0x00000000
	.align		4
        /*001c*/ 	.word	0xfffffffc


//--------------------- .text._Z4racePi           --------------------------
	.section	.text._Z4racePi,"ax",@progbits
	.align	128
        .global         _Z4racePi
        .type           _Z4racePi,@function
        .size           _Z4racePi,(.L_x_1 - _Z4racePi)
        .other          _Z4racePi,@"STO_CUDA_ENTRY STV_DEFAULT"
_Z4racePi:
.text._Z4racePi:
[----:B------:R-:W-:Y:S01]  /*0000*/  LDC R1, c[0x0][0x37c] ;  /* 0x0000df00ff017b82 */ /* 0x000fe20000000800 */
[----:B------:R-:W0:Y:S07]  /*0010*/  S2R R5, SR_TID.X ;  /* 0x0000000000057919 */ /* 0x000e2e0000002100 */
[----:B------:R-:W0:Y:S01]  /*0020*/  S2UR UR6, SR_CTAID.X ;  /* 0x00000000000679c3 */ /* 0x000e220000002500 */
[----:B------:R-:W1:Y:S07]  /*0030*/  LDCU.64 UR4, c[0x0][0x358] ;  /* 0x00006b00ff0477ac */ /* 0x000e6e0008000a00 */
[----:B------:R-:W0:Y:S08]  /*0040*/  LDC R0, c[0x0][0x360] ;  /* 0x0000d800ff007b82 */ /* 0x000e300000000800 */
[----:B------:R-:W2:Y:S01]  /*0050*/  LDC.64 R2, c[0x0][0x380] ;  /* 0x0000e000ff027b82 */ /* 0x000ea20000000a00 */
[----:B0-----:R-:W-:-:S04]  /*0060*/  IMAD R5, R0, UR6, R5 ;  /* 0x0000000600057c24 */ /* 0x001fc8000f8e0205 */
[----:B--2---:R-:W-:-:S05]  /*0070*/  IMAD.WIDE R2, R5, 0x4, R2 ;  /* 0x0000000405027825 */ /* 0x004fca00078e0202 */
[----:B-1----:R-:W2:Y:S01]  /*0080*/  LDG.E R5, desc[UR4][R2.64+0x4] ;  /* 0x0000040402057981 */ /* 0x002ea2000c1e1900 */
[----:B------:R-:W-:Y:S06]  /*0090*/  BAR.SYNC.DEFER_BLOCKING 0x0 ;  /* 0x0000000000007b1d */ /* 0x000fec0000010000 */
[----:B--2---:R-:W-:Y:S01]  /*00a0*/  STG.E desc[UR4][R2.64], R5 ;  /* 0x0000000502007986 */ /* 0x004fe2000c101904 */
[----:B------:R-:W-:Y:S05]  /*00b0*/  EXIT ;  /* 0x000000000000794d */ /* 0x000fea0003800000 */
.L_x_0:
[----:B------:R-:W-:-:S00]  /*00c0*/  BRA `(.L_x_0) ;  /* 0xfffffffc00fc7947 */ /* 0x000fc0000383ffff */
[----:B------:R-:W-:-:S00]  /*00d0*/  NOP ;  /* 0x0000000000007918 */ /* 0x000fc00000000000 */
        /* <DEDUP_REMOVED lines=10> */
.L_x_1:


//--------------------- .nv.shared.reserved.0     --------------------------
	.section	.nv.shared.reserved.0,"aw",@nobits
	.weak		__nv_reservedSMEM_offset_0_alias
	.size		__nv_reservedSMEM_offset_0_alias, 0, 64
	.other		__nv_reservedSMEM_offset_0_alias,@"STO_CUDA_RESERVED_SHARED STV_DEFAULT"
__nv_reservedSMEM_offset_0_alias:
	.zero		0
	.zero		64


//--------------------- .nv.constant0._Z4racePi   --------------------------
	.section	.nv.constant0._Z4racePi,"a",@progbits
	.sectionflags	@""
	.align	4
.nv.constant0._Z4racePi:
	.zero		904


//--------------------- SYMBOLS --------------------------

	.type		.nv.reservedSmem.offset0,@object
	.size		.nv.reservedSmem.offset0,0x4
